//
// Generated by NVIDIA NVVM Compiler
//
// Compiler Build ID: CL-36424714
// Cuda compilation tools, release 13.0, V13.0.88
// Based on NVVM 20.0.0
//

.version 9.0
.target sm_100
.address_size 64

	// .globl	default_function_kernel

.visible .entry default_function_kernel(
	.param .u64 .ptr .align 1 default_function_kernel_param_0,
	.param .u64 .ptr .align 1 default_function_kernel_param_1
)
.maxntid 64
{
	.reg .pred 	%p<4>;
	.reg .b16 	%rs<14>;
	.reg .b32 	%r<39>;
	.reg .b32 	%f<2>;
	.reg .b64 	%rd<9>;

	ld.param.u64 	%rd1, [default_function_kernel_param_0];
	ld.param.u64 	%rd2, [default_function_kernel_param_1];
	mov.u32 	%r1, %ctaid.x;
	shl.b32 	%r2, %r1, 2;
	mov.u32 	%r3, %tid.x;
	shr.u32 	%r5, %r3, 4;
	or.b32  	%r4, %r2, %r5;
	setp.gt.u32 	%p1, %r4, 3824;
	@%p1 bra 	$L__BB0_2;
	cvta.to.global.u64 	%rd3, %rd1;
	cvta.to.global.u64 	%rd4, %rd2;
	cvt.u16.u32 	%rs1, %r4;
	mul.hi.u16 	%rs2, %rs1, -32639;
	shr.u16 	%rs3, %rs2, 7;
	mul.wide.u16 	%r6, %rs3, 4335;
	shl.b32 	%r7, %r1, 5;
	shr.u32 	%r8, %r3, 1;
	or.b32  	%r9, %r7, %r8;
	mul.hi.u32 	%r10, %r9, -2139062143;
	shr.u32 	%r11, %r10, 8;
	mul.lo.s32 	%r12, %r11, 510;
	sub.s32 	%r13, %r9, %r12;
	cvt.u16.u32 	%rs4, %r13;
	mul.hi.u16 	%rs5, %rs4, 4370;
	and.b16  	%rs6, %rs5, 1;
	setp.eq.b16 	%p2, %rs6, 1;
	selp.b32 	%r14, 2040, 0, %p2;
	add.s32 	%r15, %r2, %r3;
	mul.hi.u32 	%r16, %r15, -2004318071;
	shr.u32 	%r17, %r16, 4;
	mul.lo.s32 	%r18, %r17, 30;
	sub.s32 	%r19, %r15, %r18;
	and.b32  	%r20, %r19, 1;
	setp.eq.b32 	%p3, %r20, 1;
	selp.b32 	%r21, 1020, 0, %p3;
	shl.b32 	%r22, %r1, 4;
	shr.u32 	%r23, %r3, 2;
	or.b32  	%r24, %r22, %r23;
	mul.hi.u32 	%r25, %r24, -2139062143;
	shr.u32 	%r26, %r25, 9;
	mul.lo.s32 	%r27, %r26, 1020;
	sub.s32 	%r28, %r24, %r27;
	cvt.u16.u32 	%rs7, %r28;
	mul.hi.u16 	%rs8, %rs7, 1029;
	shr.u16 	%rs9, %rs8, 2;
	mul.lo.s16 	%rs10, %rs9, 255;
	sub.s16 	%rs11, %rs7, %rs10;
	cvt.u32.u16 	%r29, %rs11;
	mul.hi.u16 	%rs12, %rs4, 2185;
	mul.lo.s16 	%rs13, %rs12, 15;
	cvt.u32.u16 	%r30, %rs13;
	shr.u32 	%r31, %r19, 1;
	add.s32 	%r32, %r31, %r28;
	add.s32 	%r33, %r32, %r21;
	sub.s32 	%r34, %r33, %r29;
	add.s32 	%r35, %r34, %r6;
	add.s32 	%r36, %r35, %r14;
	add.s32 	%r37, %r36, %r30;
	mul.wide.u32 	%rd5, %r37, 4;
	add.s64 	%rd6, %rd3, %rd5;
	ld.global.nc.f32 	%f1, [%rd6];
	mad.lo.s32 	%r38, %r1, 60, %r15;
	mul.wide.u32 	%rd7, %r38, 4;
	add.s64 	%rd8, %rd4, %rd7;
	st.global.f32 	[%rd8], %f1;
$L__BB0_2:
	ret;

}


// ===== COMPILED SASS (sm_100) =====

	.target	sm_100

	.elftype	@"ET_EXEC"


//--------------------- .note.nv.tkinfo           --------------------------
	.section	.note.nv.tkinfo,"",@"SHT_NOTE"
	.sectionflags	@"SHF_NOTE_NV_TKINFO"
	.tkinfo
        /*0018*/ 	.word	0x00000002
        /*0030*/ 	.string	""
        /*0030*/ 	.string	"ptxas"
        /*0030*/ 	.string	"Cuda compilation tools, release 13.0, V13.0.88"
        /*0030*/ 	.string	"Build cuda_13.0.r13.0/compiler.36424714_0"
        /*0030*/ 	.string	"-arch sm_100 -m 64 "



//--------------------- .note.nv.cuinfo           --------------------------
	.section	.note.nv.cuinfo,"",@"SHT_NOTE"
	.sectionflags	@"SHF_NOTE_NV_CUINFO"
        /*0018*/ 	.short	0x0002
        /*001a*/ 	.short	0x0064
        /*001c*/ 	.short	0x0082
	.zero		2


//--------------------- .nv.info                  --------------------------
	.section	.nv.info,"",@"SHT_CUDA_INFO"
	.align	4


	//----- nvinfo : EIATTR_REGCOUNT
	.align		4
        /*0000*/ 	.byte	0x04, 0x2f
        /*0002*/ 	.short	(.L_1 - .L_0)
	.align		4
.L_0:
        /*0004*/ 	.word	index@(default_function_kernel)
        /*0008*/ 	.word	0x0000000d


	//----- nvinfo : EIATTR_FRAME_SIZE
	.align		4
.L_1:
        /*000c*/ 	.byte	0x04, 0x11
        /*000e*/ 	.short	(.L_3 - .L_2)
	.align		4
.L_2:
        /*0010*/ 	.word	index@(default_function_kernel)
        /*0014*/ 	.word	0x00000000


	//----- nvinfo : EIATTR_MIN_STACK_SIZE
	.align		4
.L_3:
        /*0018*/ 	.byte	0x04, 0x12
        /*001a*/ 	.short	(.L_5 - .L_4)
	.align		4
.L_4:
        /*001c*/ 	.word	index@(default_function_kernel)
        /*0020*/ 	.word	0x00000000
.L_5:


//--------------------- .nv.compat                --------------------------
	.section	.nv.compat,"",@"SHT_CUDA_COMPAT_INFO"
	.align	4
        /*0000*/ 	.byte	0x02, 0x09, 0x00, 0x00, 0x02, 0x02, 0x01, 0x00, 0x02, 0x05, 0x05, 0x00, 0x03, 0x07, 0x01, 0x01
        /*0010*/ 	.byte	0x02, 0x03, 0x00, 0x00, 0x02, 0x06, 0x01, 0x00, 0x04, 0x0b, 0x08, 0x00, 0x09, 0x00, 0x00, 0x00
        /*0020*/ 	.byte	0x00, 0x00, 0x00, 0x00


//--------------------- .nv.info.default_function_kernel --------------------------
	.section	.nv.info.default_function_kernel,"",@"SHT_CUDA_INFO"
	.sectionflags	@""
	.align	4


	//----- nvinfo : EIATTR_CUDA_API_VERSION
	.align		4
        /*0000*/ 	.byte	0x04, 0x37
        /*0002*/ 	.short	(.L_7 - .L_6)
.L_6:
        /*0004*/ 	.word	0x00000082


	//----- nvinfo : EIATTR_KPARAM_INFO
	.align		4
.L_7:
        /*0008*/ 	.byte	0x04, 0x17
        /*000a*/ 	.short	(.L_9 - .L_8)
.L_8:
        /*000c*/ 	.word	0x00000000
        /*0010*/ 	.short	0x0001
        /*0012*/ 	.short	0x0008
        /*0014*/ 	.byte	0x00, 0xf5, 0x21, 0x00


	//----- nvinfo : EIATTR_KPARAM_INFO
	.align		4
.L_9:
        /*0018*/ 	.byte	0x04, 0x17
        /*001a*/ 	.short	(.L_11 - .L_10)
.L_10:
        /*001c*/ 	.word	0x00000000
        /*0020*/ 	.short	0x0000
        /*0022*/ 	.short	0x0000
        /*0024*/ 	.byte	0x00, 0xf5, 0x21, 0x00


	//----- nvinfo : EIATTR_SPARSE_MMA_MASK
	.align		4
.L_11:
        /*0028*/ 	.byte	0x03, 0x50
        /*002a*/ 	.short	0x0000


	//----- nvinfo : EIATTR_MAXREG_COUNT
	.align		4
        /*002c*/ 	.byte	0x03, 0x1b
        /*002e*/ 	.short	0x00ff


	//----- nvinfo : EIATTR_MERCURY_ISA_VERSION
	.align		4
        /*0030*/ 	.byte	0x03, 0x5f
        /*0032*/ 	.short	0x0101


	//----- nvinfo : EIATTR_VRC_CTA_INIT_COUNT
	.align		4
        /*0034*/ 	.byte	0x02, 0x4a
	.zero		1
	.zero		1


	//----- nvinfo : EIATTR_EXIT_INSTR_OFFSETS
	.align		4
        /*0038*/ 	.byte	0x04, 0x1c
        /*003a*/ 	.short	(.L_13 - .L_12)


	//   ....[0]....
.L_12:
        /*003c*/ 	.word	0x00000070


	//   ....[1]....
        /*0040*/ 	.word	0x00000410


	//----- nvinfo : EIATTR_MAX_THREADS
	.align		4
.L_13:
        /*0044*/ 	.byte	0x04, 0x05
        /*0046*/ 	.short	(.L_15 - .L_14)
.L_14:
        /*0048*/ 	.word	0x00000040
        /*004c*/ 	.word	0x00000001
        /*0050*/ 	.word	0x00000001


	//----- nvinfo : EIATTR_CBANK_PARAM_SIZE
	.align		4
.L_15:
        /*0054*/ 	.byte	0x03, 0x19
        /*0056*/ 	.short	0x0010


	//----- nvinfo : EIATTR_PARAM_CBANK
	.align		4
        /*0058*/ 	.byte	0x04, 0x0a
        /*005a*/ 	.short	(.L_17 - .L_16)
	.align		4
.L_16:
        /*005c*/ 	.word	index@(.nv.constant0.default_function_kernel)
        /*0060*/ 	.short	0x0380
        /*0062*/ 	.short	0x0010


	//----- nvinfo : EIATTR_SW_WAR
	.align		4
.L_17:
        /*0064*/ 	.byte	0x04, 0x36
        /*0066*/ 	.short	(.L_19 - .L_18)
.L_18:
        /*0068*/ 	.word	0x00000008
.L_19:


//--------------------- .nv.callgraph             --------------------------
	.section	.nv.callgraph,"",@"SHT_CUDA_CALLGRAPH"
	.align	4
	.sectionentsize	8
	.align		4
        /*0000*/ 	.word	0x00000000
	.align		4
        /*0004*/ 	.word	0xffffffff
	.align		4
        /*0008*/ 	.word	0x00000000
	.align		4
        /*000c*/ 	.word	0xfffffffe
	.align		4
        /*0010*/ 	.word	0x00000000
	.align		4
        /*0014*/ 	.word	0xfffffffd
	.align		4
        /*0018*/ 	.word	0x00000000
	.align		4
        /*001c*/ 	.word	0xfffffffc


//--------------------- .text.default_function_kernel --------------------------
	.section	.text.default_function_kernel,"ax",@progbits
	.align	128
        .global         default_function_kernel
        .type           default_function_kernel,@function
        .size           default_function_kernel,(.L_x_1 - default_function_kernel)
        .other          default_function_kernel,@"STO_CUDA_ENTRY STV_DEFAULT"
default_function_kernel:
.text.default_function_kernel:
[----:B------:R-:W-:Y:S01]  /*0000*/  LDC R1, c[0x0][0x37c] ;  /* 0x0000df00ff017b82 */ /* 0x000fe20000000800 */
[----:B------:R-:W0:Y:S01]  /*0010*/  S2R R0, SR_CTAID.X ;  /* 0x0000000000007919 */ /* 0x000e220000002500 */
[----:B------:R-:W1:Y:S01]  /*0020*/  S2R R8, SR_TID.X ;  /* 0x0000000000087919 */ /* 0x000e620000002100 */
[----:B0-----:R-:W-:Y:S01]  /*0030*/  IMAD.SHL.U32 R3, R0, 0x4, RZ ;  /* 0x0000000400037824 */ /* 0x001fe200078e00ff */
[----:B-1----:R-:W-:-:S04]  /*0040*/  SHF.R.U32.HI R2, RZ, 0x4, R8 ;  /* 0x00000004ff027819 */ /* 0x002fc80000011608 */
[----:B------:R-:W-:-:S04]  /*0050*/  LOP3.LUT R2, R3, R2, RZ, 0xfc, !PT ;  /* 0x0000000203027212 */ /* 0x000fc800078efcff */
[----:B------:R-:W-:-:S13]  /*0060*/  ISETP.GT.U32.AND P0, PT, R2, 0xef0, PT ;  /* 0x00000ef00200780c */ /* 0x000fda0003f04070 */
[----:B------:R-:W-:Y:S05]  /*0070*/  @P0 EXIT ;  /* 0x000000000000094d */ /* 0x000fea0003800000 */
[----:B------:R-:W-:Y:S01]  /*0080*/  IMAD.SHL.U32 R4, R0, 0x10, RZ ;  /* 0x0000001000047824 */ /* 0x000fe200078e00ff */
[--C-:B------:R-:W-:Y:S01]  /*0090*/  SHF.R.U32.HI R5, RZ, 0x2, R8.reuse ;  /* 0x00000002ff057819 */ /* 0x100fe20000011608 */
[----:B------:R-:W-:Y:S01]  /*00a0*/  IMAD.IADD R3, R3, 0x1, R8 ;  /* 0x0000000103037824 */ /* 0x000fe200078e0208 */
[----:B------:R-:W0:Y:S02]  /*00b0*/  LDCU.64 UR4, c[0x0][0x358] ;  /* 0x00006b00ff0477ac */ /* 0x000e240008000a00 */
[----:B------:R-:W-:-:S05]  /*00c0*/  LOP3.LUT R4, R4, R5, RZ, 0xfc, !PT ;  /* 0x0000000504047212 */ /* 0x000fca00078efcff */
[----:B------:R-:W-:-:S05]  /*00d0*/  IMAD.HI.U32 R5, R4, -0x7f7f7f7f, RZ ;  /* 0x8080808104057827 */ /* 0x000fca00078e00ff */
[----:B------:R-:W-:-:S05]  /*00e0*/  SHF.R.U32.HI R5, RZ, 0x9, R5 ;  /* 0x00000009ff057819 */ /* 0x000fca0000011605 */
[----:B------:R-:W-:Y:S01]  /*00f0*/  IMAD R7, R5, -0x3fc, R4 ;  /* 0xfffffc0405077824 */ /* 0x000fe200078e0204 */
[----:B------:R-:W-:Y:S01]  /*0100*/  SHF.R.U32.HI R5, RZ, 0x1, R8 ;  /* 0x00000001ff057819 */ /* 0x000fe20000011608 */
[----:B------:R-:W-:-:S03]  /*0110*/  IMAD.SHL.U32 R4, R0, 0x20, RZ ;  /* 0x0000002000047824 */ /* 0x000fc600078e00ff */
[----:B------:R-:W-:Y:S02]  /*0120*/  LOP3.LUT R6, R7, 0xffff, RZ, 0xc0, !PT ;  /* 0x0000ffff07067812 */ /* 0x000fe400078ec0ff */
[----:B------:R-:W-:-:S03]  /*0130*/  LOP3.LUT R4, R4, R5, RZ, 0xfc, !PT ;  /* 0x0000000504047212 */ /* 0x000fc600078efcff */
[----:B------:R-:W-:Y:S02]  /*0140*/  IMAD R8, R6, 0x405, RZ ;  /* 0x0000040506087824 */ /* 0x000fe400078e02ff */
[----:B------:R-:W-:-:S03]  /*0150*/  IMAD.HI.U32 R6, R3, -0x77777777, RZ ;  /* 0x8888888903067827 */ /* 0x000fc600078e00ff */
[----:B------:R-:W-:Y:S02]  /*0160*/  SHF.R.U32.HI R5, RZ, 0x12, R8 ;  /* 0x00000012ff057819 */ /* 0x000fe40000011608 */
[----:B------:R-:W-:Y:S02]  /*0170*/  SHF.R.U32.HI R6, RZ, 0x4, R6 ;  /* 0x00000004ff067819 */ /* 0x000fe40000011606 */
[----:B------:R-:W-:Y:S01]  /*0180*/  PRMT R8, R5, 0x9910, RZ ;  /* 0x0000991005087816 */ /* 0x000fe200000000ff */
[----:B------:R-:W-:-:S04]  /*0190*/  IMAD.HI.U32 R5, R4, -0x7f7f7f7f, RZ ;  /* 0x8080808104057827 */ /* 0x000fc800078e00ff */
[----:B------:R-:W-:Y:S01]  /*01a0*/  IMAD R6, R6, -0x1e, R3 ;  /* 0xffffffe206067824 */ /* 0x000fe200078e0203 */
[----:B------:R-:W-:Y:S01]  /*01b0*/  SHF.R.U32.HI R5, RZ, 0x8, R5 ;  /* 0x00000008ff057819 */ /* 0x000fe20000011605 */
[----:B------:R-:W-:-:S03]  /*01c0*/  IMAD R8, R8, 0xff, RZ ;  /* 0x000000ff08087824 */ /* 0x000fc600078e02ff */
[C---:B------:R-:W-:Y:S01]  /*01d0*/  LOP3.LUT R9, R6.reuse, 0x1, RZ, 0xc0, !PT ;  /* 0x0000000106097812 */ /* 0x040fe200078ec0ff */
[----:B------:R-:W-:Y:S01]  /*01e0*/  IMAD R5, R5, -0x1fe, R4 ;  /* 0xfffffe0205057824 */ /* 0x000fe200078e0204 */
[----:B------:R-:W-:Y:S01]  /*01f0*/  LEA.HI R6, R6, R7, RZ, 0x1f ;  /* 0x0000000706067211 */ /* 0x000fe200078ff8ff */
[----:B------:R-:W-:Y:S01]  /*0200*/  IMAD.MOV R4, RZ, RZ, -R8 ;  /* 0x000000ffff047224 */ /* 0x000fe200078e0a08 */
[----:B------:R-:W-:Y:S02]  /*0210*/  ISETP.NE.U32.AND P0, PT, R9, 0x1, PT ;  /* 0x000000010900780c */ /* 0x000fe40003f05070 */
[----:B------:R-:W-:Y:S01]  /*0220*/  LOP3.LUT R5, R5, 0xffff, RZ, 0xc0, !PT ;  /* 0x0000ffff05057812 */ /* 0x000fe200078ec0ff */
[----:B------:R-:W-:Y:S01]  /*0230*/  VIADD R10, R6, 0x3fc ;  /* 0x000003fc060a7836 */ /* 0x000fe20000000000 */
[----:B------:R-:W-:-:S03]  /*0240*/  PRMT R4, R4, 0x7710, RZ ;  /* 0x0000771004047816 */ /* 0x000fc600000000ff */
[----:B------:R-:W-:Y:S01]  /*0250*/  IMAD R8, R5, 0x1112, RZ ;  /* 0x0000111205087824 */ /* 0x000fe200078e02ff */
[----:B------:R-:W-:Y:S01]  /*0260*/  IADD3 R7, PT, PT, R7, R4, RZ ;  /* 0x0000000407077210 */ /* 0x000fe20007ffe0ff */
[----:B------:R-:W-:Y:S01]  /*0270*/  IMAD R5, R5, 0x889, RZ ;  /* 0x0000088905057824 */ /* 0x000fe200078e02ff */
[----:B------:R-:W-:Y:S02]  /*0280*/  LOP3.LUT R4, R2, 0xffff, RZ, 0xc0, !PT ;  /* 0x0000ffff02047812 */ /* 0x000fe400078ec0ff */
[----:B------:R-:W-:Y:S01]  /*0290*/  LOP3.LUT R7, R7, 0xffff, RZ, 0xc0, !PT ;  /* 0x0000ffff07077812 */ /* 0x000fe200078ec0ff */
[----:B------:R-:W-:Y:S01]  /*02a0*/  @P0 IMAD.MOV R10, RZ, RZ, R6 ;  /* 0x000000ffff0a0224 */ /* 0x000fe200078e0206 */
[----:B------:R-:W-:Y:S01]  /*02b0*/  SHF.R.U32.HI R2, RZ, 0x10, R8 ;  /* 0x00000010ff027819 */ /* 0x000fe20000011608 */
[----:B------:R-:W-:Y:S02]  /*02c0*/  IMAD R8, R4, 0x8081, RZ ;  /* 0x0000808104087824 */ /* 0x000fe400078e02ff */
[----:B------:R-:W-:Y:S01]  /*02d0*/  IMAD.IADD R9, R10, 0x1, -R7 ;  /* 0x000000010a097824 */ /* 0x000fe200078e0a07 */
[----:B------:R-:W-:-:S02]  /*02e0*/  SHF.R.U32.HI R7, RZ, 0x10, R5 ;  /* 0x00000010ff077819 */ /* 0x000fc40000011605 */
[----:B------:R-:W-:Y:S01]  /*02f0*/  LOP3.LUT R6, R2, 0x1, RZ, 0xc0, !PT ;  /* 0x0000000102067812 */ /* 0x000fe200078ec0ff */
[----:B------:R-:W1:Y:S01]  /*0300*/  LDC.64 R4, c[0x0][0x380] ;  /* 0x0000e000ff047b82 */ /* 0x000e620000000a00 */
[----:B------:R-:W-:Y:S02]  /*0310*/  PRMT R7, R7, 0x9910, RZ ;  /* 0x0000991007077816 */ /* 0x000fe400000000ff */
[----:B------:R-:W-:Y:S02]  /*0320*/  ISETP.NE.U32.AND P0, PT, R6, 0x1, PT ;  /* 0x000000010600780c */ /* 0x000fe40003f05070 */
[----:B------:R-:W-:Y:S01]  /*0330*/  SHF.R.U32.HI R2, RZ, 0x17, R8 ;  /* 0x00000017ff027819 */ /* 0x000fe20000011608 */
[----:B------:R-:W-:-:S04]  /*0340*/  IMAD.MOV.U32 R6, RZ, RZ, R7 ;  /* 0x000000ffff067224 */ /* 0x000fc800078e0007 */
[----:B------:R-:W-:Y:S02]  /*0350*/  IMAD R9, R2, 0x10ef, R9 ;  /* 0x000010ef02097824 */ /* 0x000fe400078e0209 */
[----:B------:R-:W-:-:S03]  /*0360*/  IMAD R2, R6, 0xf, RZ ;  /* 0x0000000f06027824 */ /* 0x000fc600078e02ff */
[----:B------:R-:W-:Y:S01]  /*0370*/  IADD3 R7, PT, PT, R9, 0x7f8, RZ ;  /* 0x000007f809077810 */ /* 0x000fe20007ffe0ff */
[----:B------:R-:W-:Y:S01]  /*0380*/  @P0 IMAD.MOV R7, RZ, RZ, R9 ;  /* 0x000000ffff070224 */ /* 0x000fe200078e0209 */
[----:B------:R-:W-:-:S05]  /*0390*/  LOP3.LUT R2, R2, 0xffff, RZ, 0xc0, !PT ;  /* 0x0000ffff02027812 */ /* 0x000fca00078ec0ff */
[----:B------:R-:W-:-:S04]  /*03a0*/  IMAD.IADD R7, R2, 0x1, R7 ;  /* 0x0000000102077824 */ /* 0x000fc800078e0207 */
[----:B-1----:R-:W-:Y:S02]  /*03b0*/  IMAD.WIDE.U32 R4, R7, 0x4, R4 ;  /* 0x0000000407047825 */ /* 0x002fe400078e0004 */
[----:B------:R-:W1:Y:S04]  /*03c0*/  LDC.64 R6, c[0x0][0x388] ;  /* 0x0000e200ff067b82 */ /* 0x000e680000000a00 */
[----:B0-----:R-:W2:Y:S01]  /*03d0*/  LDG.E.CONSTANT R5, desc[UR4][R4.64] ;  /* 0x0000000404057981 */ /* 0x001ea2000c1e9900 */
[----:B------:R-:W-:-:S04]  /*03e0*/  IMAD R3, R0, 0x3c, R3 ;  /* 0x0000003c00037824 */ /* 0x000fc800078e0203 */
[----:B-1----:R-:W-:-:S05]  /*03f0*/  IMAD.WIDE.U32 R2, R3, 0x4, R6 ;  /* 0x0000000403027825 */ /* 0x002fca00078e0006 */
[----:B--2---:R-:W-:Y:S01]  /*0400*/  STG.E desc[UR4][R2.64], R5 ;  /* 0x0000000502007986 */ /* 0x004fe2000c101904 */
[----:B------:R-:W-:Y:S05]  /*0410*/  EXIT ;  /* 0x000000000000794d */ /* 0x000fea0003800000 */
.L_x_0:
[----:B------:R-:W-:-:S00]  /*0420*/  BRA `(.L_x_0) ;  /* 0xfffffffc00fc7947 */ /* 0x000fc0000383ffff */
[----:B------:R-:W-:-:S00]  /*0430*/  NOP ;  /* 0x0000000000007918 */ /* 0x000fc00000000000 */
        /* <DEDUP_REMOVED lines=12> */
.L_x_1:


//--------------------- .nv.shared.reserved.0     --------------------------
	.section	.nv.shared.reserved.0,"aw",@nobits
	.weak		__nv_reservedSMEM_offset_0_alias
	.size		__nv_reservedSMEM_offset_0_alias, 0, 64
	.other		__nv_reservedSMEM_offset_0_alias,@"STO_CUDA_RESERVED_SHARED STV_DEFAULT"
__nv_reservedSMEM_offset_0_alias:
	.zero		0
	.zero		64


//--------------------- .nv.constant0.default_function_kernel --------------------------
	.section	.nv.constant0.default_function_kernel,"a",@progbits
	.sectionflags	@""
	.align	4
.nv.constant0.default_function_kernel:
	.zero		912


//--------------------- SYMBOLS --------------------------

	.type		.nv.reservedSmem.offset0,@object
	.size		.nv.reservedSmem.offset0,0x4
